//
// Generated by NVIDIA NVVM Compiler
//
// Compiler Build ID: CL-36424714
// Cuda compilation tools, release 13.0, V13.0.88
// Based on NVVM 20.0.0
//

.version 9.0
.target sm_100
.address_size 64

	// .globl	_Z12add_parallelPfS_S_i

.visible .entry _Z12add_parallelPfS_S_i(
	.param .u64 .ptr .align 1 _Z12add_parallelPfS_S_i_param_0,
	.param .u64 .ptr .align 1 _Z12add_parallelPfS_S_i_param_1,
	.param .u64 .ptr .align 1 _Z12add_parallelPfS_S_i_param_2,
	.param .u32 _Z12add_parallelPfS_S_i_param_3
)
{
	.reg .pred 	%p<7>;
	.reg .b32 	%r<31>;
	.reg .b32 	%f<26>;
	.reg .b64 	%rd<25>;

	ld.param.u64 	%rd4, [_Z12add_parallelPfS_S_i_param_0];
	ld.param.u64 	%rd5, [_Z12add_parallelPfS_S_i_param_1];
	ld.param.u64 	%rd6, [_Z12add_parallelPfS_S_i_param_2];
	ld.param.u32 	%r12, [_Z12add_parallelPfS_S_i_param_3];
	cvta.to.global.u64 	%rd1, %rd6;
	cvta.to.global.u64 	%rd2, %rd5;
	cvta.to.global.u64 	%rd3, %rd4;
	mov.u32 	%r13, %ntid.x;
	mov.u32 	%r14, %ctaid.x;
	mov.u32 	%r15, %tid.x;
	mad.lo.s32 	%r29, %r13, %r14, %r15;
	mov.u32 	%r16, %nctaid.x;
	mul.lo.s32 	%r2, %r13, %r16;
	setp.ge.s32 	%p1, %r29, %r12;
	@%p1 bra 	$L__BB0_7;
	add.s32 	%r17, %r29, %r2;
	max.s32 	%r18, %r12, %r17;
	setp.lt.s32 	%p2, %r17, %r12;
	selp.u32 	%r19, 1, 0, %p2;
	add.s32 	%r20, %r17, %r19;
	sub.s32 	%r21, %r18, %r20;
	div.u32 	%r22, %r21, %r2;
	add.s32 	%r3, %r22, %r19;
	and.b32  	%r23, %r3, 3;
	setp.eq.s32 	%p3, %r23, 3;
	@%p3 bra 	$L__BB0_4;
	add.s32 	%r24, %r3, 1;
	and.b32  	%r25, %r24, 3;
	neg.s32 	%r27, %r25;
$L__BB0_3:
	.pragma "nounroll";
	mul.wide.s32 	%rd7, %r29, 4;
	add.s64 	%rd8, %rd1, %rd7;
	add.s64 	%rd9, %rd2, %rd7;
	add.s64 	%rd10, %rd3, %rd7;
	ld.global.f32 	%f1, [%rd10];
	ld.global.f32 	%f2, [%rd9];
	add.f32 	%f3, %f1, %f2;
	ld.global.f32 	%f4, [%rd8];
	add.f32 	%f5, %f4, %f3;
	st.global.f32 	[%rd8], %f5;
	add.s32 	%r29, %r29, %r2;
	add.s32 	%r27, %r27, 1;
	setp.ne.s32 	%p4, %r27, 0;
	@%p4 bra 	$L__BB0_3;
$L__BB0_4:
	setp.lt.u32 	%p5, %r3, 3;
	@%p5 bra 	$L__BB0_7;
	mul.wide.s32 	%rd15, %r2, 4;
	shl.b32 	%r26, %r2, 2;
$L__BB0_6:
	mul.wide.s32 	%rd11, %r29, 4;
	add.s64 	%rd12, %rd3, %rd11;
	ld.global.f32 	%f6, [%rd12];
	add.s64 	%rd13, %rd2, %rd11;
	ld.global.f32 	%f7, [%rd13];
	add.f32 	%f8, %f6, %f7;
	add.s64 	%rd14, %rd1, %rd11;
	ld.global.f32 	%f9, [%rd14];
	add.f32 	%f10, %f9, %f8;
	st.global.f32 	[%rd14], %f10;
	add.s64 	%rd16, %rd12, %rd15;
	ld.global.f32 	%f11, [%rd16];
	add.s64 	%rd17, %rd13, %rd15;
	ld.global.f32 	%f12, [%rd17];
	add.f32 	%f13, %f11, %f12;
	add.s64 	%rd18, %rd14, %rd15;
	ld.global.f32 	%f14, [%rd18];
	add.f32 	%f15, %f14, %f13;
	st.global.f32 	[%rd18], %f15;
	add.s64 	%rd19, %rd16, %rd15;
	ld.global.f32 	%f16, [%rd19];
	add.s64 	%rd20, %rd17, %rd15;
	ld.global.f32 	%f17, [%rd20];
	add.f32 	%f18, %f16, %f17;
	add.s64 	%rd21, %rd18, %rd15;
	ld.global.f32 	%f19, [%rd21];
	add.f32 	%f20, %f19, %f18;
	st.global.f32 	[%rd21], %f20;
	add.s64 	%rd22, %rd19, %rd15;
	ld.global.f32 	%f21, [%rd22];
	add.s64 	%rd23, %rd20, %rd15;
	ld.global.f32 	%f22, [%rd23];
	add.f32 	%f23, %f21, %f22;
	add.s64 	%rd24, %rd21, %rd15;
	ld.global.f32 	%f24, [%rd24];
	add.f32 	%f25, %f24, %f23;
	st.global.f32 	[%rd24], %f25;
	add.s32 	%r29, %r26, %r29;
	setp.lt.s32 	%p6, %r29, %r12;
	@%p6 bra 	$L__BB0_6;
$L__BB0_7:
	ret;

}


// ===== COMPILED SASS (sm_100) =====

	.target	sm_100

	.elftype	@"ET_EXEC"


//--------------------- .note.nv.tkinfo           --------------------------
	.section	.note.nv.tkinfo,"",@"SHT_NOTE"
	.sectionflags	@"SHF_NOTE_NV_TKINFO"
	.tkinfo
        /*0018*/ 	.word	0x00000002
        /*0030*/ 	.string	""
        /*0030*/ 	.string	"ptxas"
        /*0030*/ 	.string	"Cuda compilation tools, release 13.0, V13.0.88"
        /*0030*/ 	.string	"Build cuda_13.0.r13.0/compiler.36424714_0"
        /*0030*/ 	.string	"-arch sm_100 -m 64 "



//--------------------- .note.nv.cuinfo           --------------------------
	.section	.note.nv.cuinfo,"",@"SHT_NOTE"
	.sectionflags	@"SHF_NOTE_NV_CUINFO"
        /*0018*/ 	.short	0x0002
        /*001a*/ 	.short	0x0064
        /*001c*/ 	.short	0x0082
	.zero		2


//--------------------- .nv.info                  --------------------------
	.section	.nv.info,"",@"SHT_CUDA_INFO"
	.align	4


	//----- nvinfo : EIATTR_REGCOUNT
	.align		4
        /*0000*/ 	.byte	0x04, 0x2f
        /*0002*/ 	.short	(.L_1 - .L_0)
	.align		4
.L_0:
        /*0004*/ 	.word	index@(_Z12add_parallelPfS_S_i)
        /*0008*/ 	.word	0x00000018


	//----- nvinfo : EIATTR_FRAME_SIZE
	.align		4
.L_1:
        /*000c*/ 	.byte	0x04, 0x11
        /*000e*/ 	.short	(.L_3 - .L_2)
	.align		4
.L_2:
        /*0010*/ 	.word	index@(_Z12add_parallelPfS_S_i)
        /*0014*/ 	.word	0x00000000


	//----- nvinfo : EIATTR_MIN_STACK_SIZE
	.align		4
.L_3:
        /*0018*/ 	.byte	0x04, 0x12
        /*001a*/ 	.short	(.L_5 - .L_4)
	.align		4
.L_4:
        /*001c*/ 	.word	index@(_Z12add_parallelPfS_S_i)
        /*0020*/ 	.word	0x00000000
.L_5:


//--------------------- .nv.compat                --------------------------
	.section	.nv.compat,"",@"SHT_CUDA_COMPAT_INFO"
	.align	4
        /*0000*/ 	.byte	0x02, 0x09, 0x00, 0x00, 0x02, 0x02, 0x01, 0x00, 0x02, 0x05, 0x05, 0x00, 0x03, 0x07, 0x01, 0x01
        /*0010*/ 	.byte	0x02, 0x03, 0x00, 0x00, 0x02, 0x06, 0x01, 0x00, 0x04, 0x0b, 0x08, 0x00, 0x09, 0x00, 0x00, 0x00
        /*0020*/ 	.byte	0x00, 0x00, 0x00, 0x00


//--------------------- .nv.info._Z12add_parallelPfS_S_i --------------------------
	.section	.nv.info._Z12add_parallelPfS_S_i,"",@"SHT_CUDA_INFO"
	.sectionflags	@""
	.align	4


	//----- nvinfo : EIATTR_CUDA_API_VERSION
	.align		4
        /*0000*/ 	.byte	0x04, 0x37
        /*0002*/ 	.short	(.L_7 - .L_6)
.L_6:
        /*0004*/ 	.word	0x00000082


	//----- nvinfo : EIATTR_KPARAM_INFO
	.align		4
.L_7:
        /*0008*/ 	.byte	0x04, 0x17
        /*000a*/ 	.short	(.L_9 - .L_8)
.L_8:
        /*000c*/ 	.word	0x00000000
        /*0010*/ 	.short	0x0003
        /*0012*/ 	.short	0x0018
        /*0014*/ 	.byte	0x00, 0xf0, 0x11, 0x00


	//----- nvinfo : EIATTR_KPARAM_INFO
	.align		4
.L_9:
        /*0018*/ 	.byte	0x04, 0x17
        /*001a*/ 	.short	(.L_11 - .L_10)
.L_10:
        /*001c*/ 	.word	0x00000000
        /*0020*/ 	.short	0x0002
        /*0022*/ 	.short	0x0010
        /*0024*/ 	.byte	0x00, 0xf5, 0x21, 0x00


	//----- nvinfo : EIATTR_KPARAM_INFO
	.align		4
.L_11:
        /*0028*/ 	.byte	0x04, 0x17
        /*002a*/ 	.short	(.L_13 - .L_12)
.L_12:
        /*002c*/ 	.word	0x00000000
        /*0030*/ 	.short	0x0001
        /*0032*/ 	.short	0x0008
        /*0034*/ 	.byte	0x00, 0xf5, 0x21, 0x00


	//----- nvinfo : EIATTR_KPARAM_INFO
	.align		4
.L_13:
        /*0038*/ 	.byte	0x04, 0x17
        /*003a*/ 	.short	(.L_15 - .L_14)
.L_14:
        /*003c*/ 	.word	0x00000000
        /*0040*/ 	.short	0x0000
        /*0042*/ 	.short	0x0000
        /*0044*/ 	.byte	0x00, 0xf5, 0x21, 0x00


	//----- nvinfo : EIATTR_SPARSE_MMA_MASK
	.align		4
.L_15:
        /*0048*/ 	.byte	0x03, 0x50
        /*004a*/ 	.short	0x0000


	//----- nvinfo : EIATTR_MAXREG_COUNT
	.align		4
        /*004c*/ 	.byte	0x03, 0x1b
        /*004e*/ 	.short	0x00ff


	//----- nvinfo : EIATTR_MERCURY_ISA_VERSION
	.align		4
        /*0050*/ 	.byte	0x03, 0x5f
        /*0052*/ 	.short	0x0101


	//----- nvinfo : EIATTR_VRC_CTA_INIT_COUNT
	.align		4
        /*0054*/ 	.byte	0x02, 0x4a
	.zero		1
	.zero		1


	//----- nvinfo : EIATTR_EXIT_INSTR_OFFSETS
	.align		4
        /*0058*/ 	.byte	0x04, 0x1c
        /*005a*/ 	.short	(.L_17 - .L_16)


	//   ....[0]....
.L_16:
        /*005c*/ 	.word	0x00000090


	//   ....[1]....
        /*0060*/ 	.word	0x000003c0


	//   ....[2]....
        /*0064*/ 	.word	0x00000670


	//----- nvinfo : EIATTR_CRS_STACK_SIZE
	.align		4
.L_17:
        /*0068*/ 	.byte	0x04, 0x1e
        /*006a*/ 	.short	(.L_19 - .L_18)
.L_18:
        /*006c*/ 	.word	0x00000000


	//----- nvinfo : EIATTR_CBANK_PARAM_SIZE
	.align		4
.L_19:
        /*0070*/ 	.byte	0x03, 0x19
        /*0072*/ 	.short	0x001c


	//----- nvinfo : EIATTR_PARAM_CBANK
	.align		4
        /*0074*/ 	.byte	0x04, 0x0a
        /*0076*/ 	.short	(.L_21 - .L_20)
	.align		4
.L_20:
        /*0078*/ 	.word	index@(.nv.constant0._Z12add_parallelPfS_S_i)
        /*007c*/ 	.short	0x0380
        /*007e*/ 	.short	0x001c


	//----- nvinfo : EIATTR_SW_WAR
	.align		4
.L_21:
        /*0080*/ 	.byte	0x04, 0x36
        /*0082*/ 	.short	(.L_23 - .L_22)
.L_22:
        /*0084*/ 	.word	0x00000008
.L_23:


//--------------------- .nv.callgraph             --------------------------
	.section	.nv.callgraph,"",@"SHT_CUDA_CALLGRAPH"
	.align	4
	.sectionentsize	8
	.align		4
        /*0000*/ 	.word	0x00000000
	.align		4
        /*0004*/ 	.word	0xffffffff
	.align		4
        /*0008*/ 	.word	0x00000000
	.align		4
        /*000c*/ 	.word	0xfffffffe
	.align		4
        /*0010*/ 	.word	0x00000000
	.align		4
        /*0014*/ 	.word	0xfffffffd
	.align		4
        /*0018*/ 	.word	0x00000000
	.align		4
        /*001c*/ 	.word	0xfffffffc


//--------------------- .text._Z12add_parallelPfS_S_i --------------------------
	.section	.text._Z12add_parallelPfS_S_i,"ax",@progbits
	.align	128
        .global         _Z12add_parallelPfS_S_i
        .type           _Z12add_parallelPfS_S_i,@function
        .size           _Z12add_parallelPfS_S_i,(.L_x_5 - _Z12add_parallelPfS_S_i)
        .other          _Z12add_parallelPfS_S_i,@"STO_CUDA_ENTRY STV_DEFAULT"
_Z12add_parallelPfS_S_i:
.text._Z12add_parallelPfS_S_i:
[----:B------:R-:W-:Y:S01]  /*0000*/  LDC R1, c[0x0][0x37c] ;  /* 0x0000df00ff017b82 */ /* 0x000fe20000000800 */
[----:B------:R-:W0:Y:S01]  /*0010*/  S2R R3, SR_CTAID.X ;  /* 0x0000000000037919 */ /* 0x000e220000002500 */
[----:B------:R-:W0:Y:S06]  /*0020*/  LDCU UR4, c[0x0][0x360] ;  /* 0x00006c00ff0477ac */ /* 0x000e2c0008000800 */
[----:B------:R-:W1:Y:S01]  /*0030*/  LDC R2, c[0x0][0x370] ;  /* 0x0000dc00ff027b82 */ /* 0x000e620000000800 */
[----:B------:R-:W0:Y:S01]  /*0040*/  S2R R0, SR_TID.X ;  /* 0x0000000000007919 */ /* 0x000e220000002100 */
[----:B------:R-:W2:Y:S01]  /*0050*/  LDCU UR6, c[0x0][0x398] ;  /* 0x00007300ff0677ac */ /* 0x000ea20008000800 */
[----:B0-----:R-:W-:-:S02]  /*0060*/  IMAD R3, R3, UR4, R0 ;  /* 0x0000000403037c24 */ /* 0x001fc4000f8e0200 */
[----:B-1----:R-:W-:-:S03]  /*0070*/  IMAD R0, R2, UR4, RZ ;  /* 0x0000000402007c24 */ /* 0x002fc6000f8e02ff */
[----:B--2---:R-:W-:-:S13]  /*0080*/  ISETP.GE.AND P0, PT, R3, UR6, PT ;  /* 0x0000000603007c0c */ /* 0x004fda000bf06270 */
[----:B------:R-:W-:Y:S05]  /*0090*/  @P0 EXIT ;  /* 0x000000000000094d */ /* 0x000fea0003800000 */
[----:B------:R-:W0:Y:S01]  /*00a0*/  I2F.U32.RP R8, R0 ;  /* 0x0000000000087306 */ /* 0x000e220000209000 */
[----:B------:R-:W-:Y:S01]  /*00b0*/  IADD3 R2, PT, PT, R0, R3, RZ ;  /* 0x0000000300027210 */ /* 0x000fe20007ffe0ff */
[----:B------:R-:W1:Y:S01]  /*00c0*/  LDCU.64 UR4, c[0x0][0x358] ;  /* 0x00006b00ff0477ac */ /* 0x000e620008000a00 */
[----:B------:R-:W-:Y:S01]  /*00d0*/  IADD3 R9, PT, PT, RZ, -R0, RZ ;  /* 0x80000000ff097210 */ /* 0x000fe20007ffe0ff */
[----:B------:R-:W-:Y:S01]  /*00e0*/  BSSY.RECONVERGENT B0, `(.L_x_0) ;  /* 0x000002d000007945 */ /* 0x000fe20003800200 */
[C---:B------:R-:W-:Y:S02]  /*00f0*/  ISETP.GE.AND P0, PT, R2.reuse, UR6, PT ;  /* 0x0000000602007c0c */ /* 0x040fe4000bf06270 */
[----:B------:R-:W-:Y:S02]  /*0100*/  VIMNMX R7, PT, PT, R2, UR6, !PT ;  /* 0x0000000602077c48 */ /* 0x000fe4000ffe0100 */
[----:B------:R-:W-:Y:S02]  /*0110*/  SEL R6, RZ, 0x1, P0 ;  /* 0x00000001ff067807 */ /* 0x000fe40000000000 */
[----:B------:R-:W-:-:S02]  /*0120*/  ISETP.NE.U32.AND P2, PT, R0, RZ, PT ;  /* 0x000000ff0000720c */ /* 0x000fc40003f45070 */
[----:B------:R-:W-:Y:S01]  /*0130*/  IADD3 R7, PT, PT, R7, -R2, -R6 ;  /* 0x8000000207077210 */ /* 0x000fe20007ffe806 */
[----:B0-----:R-:W0:Y:S02]  /*0140*/  MUFU.RCP R8, R8 ;  /* 0x0000000800087308 */ /* 0x001e240000001000 */
[----:B0-----:R-:W-:-:S06]  /*0150*/  IADD3 R4, PT, PT, R8, 0xffffffe, RZ ;  /* 0x0ffffffe08047810 */ /* 0x001fcc0007ffe0ff */
[----:B------:R0:W2:Y:S02]  /*0160*/  F2I.FTZ.U32.TRUNC.NTZ R5, R4 ;  /* 0x0000000400057305 */ /* 0x0000a4000021f000 */
[----:B0-----:R-:W-:Y:S02]  /*0170*/  HFMA2 R4, -RZ, RZ, 0, 0 ;  /* 0x00000000ff047431 */ /* 0x001fe400000001ff */
[----:B--2---:R-:W-:-:S04]  /*0180*/  IMAD R9, R9, R5, RZ ;  /* 0x0000000509097224 */ /* 0x004fc800078e02ff */
[----:B------:R-:W-:-:S06]  /*0190*/  IMAD.HI.U32 R8, R5, R9, R4 ;  /* 0x0000000905087227 */ /* 0x000fcc00078e0004 */
[----:B------:R-:W-:-:S05]  /*01a0*/  IMAD.HI.U32 R5, R8, R7, RZ ;  /* 0x0000000708057227 */ /* 0x000fca00078e00ff */
[----:B------:R-:W-:-:S05]  /*01b0*/  IADD3 R2, PT, PT, -R5, RZ, RZ ;  /* 0x000000ff05027210 */ /* 0x000fca0007ffe1ff */
[----:B------:R-:W-:-:S05]  /*01c0*/  IMAD R7, R0, R2, R7 ;  /* 0x0000000200077224 */ /* 0x000fca00078e0207 */
[----:B------:R-:W-:-:S13]  /*01d0*/  ISETP.GE.U32.AND P0, PT, R7, R0, PT ;  /* 0x000000000700720c */ /* 0x000fda0003f06070 */
[----:B------:R-:W-:Y:S02]  /*01e0*/  @P0 IADD3 R7, PT, PT, -R0, R7, RZ ;  /* 0x0000000700070210 */ /* 0x000fe40007ffe1ff */
[----:B------:R-:W-:Y:S02]  /*01f0*/  @P0 IADD3 R5, PT, PT, R5, 0x1, RZ ;  /* 0x0000000105050810 */ /* 0x000fe40007ffe0ff */
[----:B------:R-:W-:-:S13]  /*0200*/  ISETP.GE.U32.AND P1, PT, R7, R0, PT ;  /* 0x000000000700720c */ /* 0x000fda0003f26070 */
[----:B------:R-:W-:Y:S02]  /*0210*/  @P1 IADD3 R5, PT, PT, R5, 0x1, RZ ;  /* 0x0000000105051810 */ /* 0x000fe40007ffe0ff */
[----:B------:R-:W-:-:S04]  /*0220*/  @!P2 LOP3.LUT R5, RZ, R0, RZ, 0x33, !PT ;  /* 0x00000000ff05a212 */ /* 0x000fc800078e33ff */
[----:B------:R-:W-:-:S04]  /*0230*/  IADD3 R2, PT, PT, R6, R5, RZ ;  /* 0x0000000506027210 */ /* 0x000fc80007ffe0ff */
[C---:B------:R-:W-:Y:S02]  /*0240*/  LOP3.LUT R4, R2.reuse, 0x3, RZ, 0xc0, !PT ;  /* 0x0000000302047812 */ /* 0x040fe400078ec0ff */
[----:B------:R-:W-:Y:S02]  /*0250*/  ISETP.GE.U32.AND P1, PT, R2, 0x3, PT ;  /* 0x000000030200780c */ /* 0x000fe40003f26070 */
[----:B------:R-:W-:-:S13]  /*0260*/  ISETP.NE.AND P0, PT, R4, 0x3, PT ;  /* 0x000000030400780c */ /* 0x000fda0003f05270 */
[----:B-1----:R-:W-:Y:S05]  /*0270*/  @!P0 BRA `(.L_x_1) ;  /* 0x00000000004c8947 */ /* 0x002fea0003800000 */
[----:B------:R-:W0:Y:S01]  /*0280*/  LDC.64 R4, c[0x0][0x390] ;  /* 0x0000e400ff047b82 */ /* 0x000e220000000a00 */
[----:B------:R-:W-:-:S04]  /*0290*/  IADD3 R2, PT, PT, R2, 0x1, RZ ;  /* 0x0000000102027810 */ /* 0x000fc80007ffe0ff */
[----:B------:R-:W-:-:S03]  /*02a0*/  LOP3.LUT R2, R2, 0x3, RZ, 0xc0, !PT ;  /* 0x0000000302027812 */ /* 0x000fc600078ec0ff */
[----:B------:R-:W1:Y:S01]  /*02b0*/  LDC.64 R6, c[0x0][0x380] ;  /* 0x0000e000ff067b82 */ /* 0x000e620000000a00 */
[----:B------:R-:W-:-:S07]  /*02c0*/  IADD3 R2, PT, PT, -R2, RZ, RZ ;  /* 0x000000ff02027210 */ /* 0x000fce0007ffe1ff */
[----:B------:R-:W2:Y:S02]  /*02d0*/  LDC.64 R8, c[0x0][0x388] ;  /* 0x0000e200ff087b82 */ /* 0x000ea40000000a00 */
.L_x_2:
[----:B--2---:R-:W-:-:S04]  /*02e0*/  IMAD.WIDE R12, R3, 0x4, R8 ;  /* 0x00000004030c7825 */ /* 0x004fc800078e0208 */
[C---:B-1----:R-:W-:Y:S02]  /*02f0*/  IMAD.WIDE R14, R3.reuse, 0x4, R6 ;  /* 0x00000004030e7825 */ /* 0x042fe400078e0206 */
[----:B------:R-:W2:Y:S02]  /*0300*/  LDG.E R13, desc[UR4][R12.64] ;  /* 0x000000040c0d7981 */ /* 0x000ea4000c1e1900 */
[----:B0--3--:R-:W-:Y:S02]  /*0310*/  IMAD.WIDE R10, R3, 0x4, R4 ;  /* 0x00000004030a7825 */ /* 0x009fe400078e0204 */
[----:B------:R-:W2:Y:S04]  /*0320*/  LDG.E R14, desc[UR4][R14.64] ;  /* 0x000000040e0e7981 */ /* 0x000ea8000c1e1900 */
[----:B------:R-:W3:Y:S01]  /*0330*/  LDG.E R17, desc[UR4][R10.64] ;  /* 0x000000040a117981 */ /* 0x000ee2000c1e1900 */
[----:B------:R-:W-:-:S04]  /*0340*/  IADD3 R2, PT, PT, R2, 0x1, RZ ;  /* 0x0000000102027810 */ /* 0x000fc80007ffe0ff */
[----:B------:R-:W-:Y:S02]  /*0350*/  ISETP.NE.AND P0, PT, R2, RZ, PT ;  /* 0x000000ff0200720c */ /* 0x000fe40003f05270 */
[----:B------:R-:W-:Y:S01]  /*0360*/  IADD3 R3, PT, PT, R0, R3, RZ ;  /* 0x0000000300037210 */ /* 0x000fe20007ffe0ff */
[----:B--2---:R-:W-:-:S04]  /*0370*/  FADD R16, R14, R13 ;  /* 0x0000000d0e107221 */ /* 0x004fc80000000000 */
[----:B---3--:R-:W-:-:S05]  /*0380*/  FADD R17, R16, R17 ;  /* 0x0000001110117221 */ /* 0x008fca0000000000 */
[----:B------:R3:W-:Y:S01]  /*0390*/  STG.E desc[UR4][R10.64], R17 ;  /* 0x000000110a007986 */ /* 0x0007e2000c101904 */
[----:B------:R-:W-:Y:S05]  /*03a0*/  @P0 BRA `(.L_x_2) ;  /* 0xfffffffc00cc0947 */ /* 0x000fea000383ffff */
.L_x_1:
[----:B------:R-:W-:Y:S05]  /*03b0*/  BSYNC.RECONVERGENT B0 ;  /* 0x0000000000007941 */ /* 0x000fea0003800200 */
.L_x_0:
[----:B------:R-:W-:Y:S05]  /*03c0*/  @!P1 EXIT ;  /* 0x000000000000994d */ /* 0x000fea0003800000 */
.L_x_3:
[----:B------:R-:W3:Y:S08]  /*03d0*/  LDC.64 R4, c[0x0][0x380] ;  /* 0x0000e000ff047b82 */ /* 0x000ef00000000a00 */
[----:B0-----:R-:W0:Y:S08]  /*03e0*/  LDC.64 R6, c[0x0][0x388] ;  /* 0x0000e200ff067b82 */ /* 0x001e300000000a00 */
[----:B------:R-:W1:Y:S01]  /*03f0*/  LDC.64 R8, c[0x0][0x390] ;  /* 0x0000e400ff087b82 */ /* 0x000e620000000a00 */
[----:B---3--:R-:W-:-:S05]  /*0400*/  IMAD.WIDE R10, R3, 0x4, R4 ;  /* 0x00000004030a7825 */ /* 0x008fca00078e0204 */
[----:B------:R-:W2:Y:S01]  /*0410*/  LDG.E R2, desc[UR4][R10.64] ;  /* 0x000000040a027981 */ /* 0x000ea2000c1e1900 */
[----:B0-----:R-:W-:-:S05]  /*0420*/  IMAD.WIDE R12, R3, 0x4, R6 ;  /* 0x00000004030c7825 */ /* 0x001fca00078e0206 */
[----:B------:R-:W2:Y:S01]  /*0430*/  LDG.E R5, desc[UR4][R12.64] ;  /* 0x000000040c057981 */ /* 0x000ea2000c1e1900 */
[----:B-1----:R-:W-:-:S05]  /*0440*/  IMAD.WIDE R16, R3, 0x4, R8 ;  /* 0x0000000403107825 */ /* 0x002fca00078e0208 */
[----:B------:R-:W3:Y:S01]  /*0450*/  LDG.E R7, desc[UR4][R16.64] ;  /* 0x0000000410077981 */ /* 0x000ee2000c1e1900 */
[----:B------:R-:W-:-:S04]  /*0460*/  IMAD.WIDE R8, R0, 0x4, R16 ;  /* 0x0000000400087825 */ /* 0x000fc800078e0210 */
[----:B--2---:R-:W-:Y:S01]  /*0470*/  FADD R2, R2, R5 ;  /* 0x0000000502027221 */ /* 0x004fe20000000000 */
[----:B------:R-:W-:-:S04]  /*0480*/  IMAD.WIDE R4, R0, 0x4, R10 ;  /* 0x0000000400047825 */ /* 0x000fc800078e020a */
[----:B---3--:R-:W-:Y:S01]  /*0490*/  FADD R19, R2, R7 ;  /* 0x0000000702137221 */ /* 0x008fe20000000000 */
[----:B------:R-:W-:-:S04]  /*04a0*/  IMAD.WIDE R6, R0, 0x4, R12 ;  /* 0x0000000400067825 */ /* 0x000fc800078e020c */
[----:B------:R0:W-:Y:S04]  /*04b0*/  STG.E desc[UR4][R16.64], R19 ;  /* 0x0000001310007986 */ /* 0x0001e8000c101904 */
[----:B------:R-:W2:Y:S04]  /*04c0*/  LDG.E R2, desc[UR4][R4.64] ;  /* 0x0000000404027981 */ /* 0x000ea8000c1e1900 */
[----:B------:R-:W2:Y:S04]  /*04d0*/  LDG.E R15, desc[UR4][R6.64] ;  /* 0x00000004060f7981 */ /* 0x000ea8000c1e1900 */
[----:B------:R-:W3:Y:S01]  /*04e0*/  LDG.E R11, desc[UR4][R8.64] ;  /* 0x00000004080b7981 */ /* 0x000ee2000c1e1900 */
[----:B------:R-:W-:-:S04]  /*04f0*/  IMAD.WIDE R12, R0, 0x4, R6 ;  /* 0x00000004000c7825 */ /* 0x000fc800078e0206 */
[----:B--2---:R-:W-:-:S04]  /*0500*/  FADD R2, R2, R15 ;  /* 0x0000000f02027221 */ /* 0x004fc80000000000 */
[----:B---3--:R-:W-:Y:S01]  /*0510*/  FADD R21, R2, R11 ;  /* 0x0000000b02157221 */ /* 0x008fe20000000000 */
[----:B------:R-:W-:-:S04]  /*0520*/  IMAD.WIDE R10, R0, 0x4, R4 ;  /* 0x00000004000a7825 */ /* 0x000fc800078e0204 */
[----:B------:R1:W-:Y:S01]  /*0530*/  STG.E desc[UR4][R8.64], R21 ;  /* 0x0000001508007986 */ /* 0x0003e2000c101904 */
[----:B------:R-:W-:-:S03]  /*0540*/  IMAD.WIDE R14, R0, 0x4, R8 ;  /* 0x00000004000e7825 */ /* 0x000fc600078e0208 */
[----:B------:R-:W2:Y:S04]  /*0550*/  LDG.E R2, desc[UR4][R10.64] ;  /* 0x000000040a027981 */ /* 0x000ea8000c1e1900 */
[----:B0-----:R-:W2:Y:S04]  /*0560*/  LDG.E R17, desc[UR4][R12.64] ;  /* 0x000000040c117981 */ /* 0x001ea8000c1e1900 */
        /* <DEDUP_REMOVED lines=8> */
[----:B------:R-:W2:Y:S04]  /*05f0*/  LDG.E R7, desc[UR4][R6.64] ;  /* 0x0000000406077981 */ /* 0x000ea8000c1e1900 */
[----:B-1----:R-:W3:Y:S01]  /*0600*/  LDG.E R9, desc[UR4][R16.64] ;  /* 0x0000000410097981 */ /* 0x002ee2000c1e1900 */
[----:B------:R-:W-:-:S04]  /*0610*/  LEA R3, R0, R3, 0x2 ;  /* 0x0000000300037211 */ /* 0x000fc800078e10ff */
[----:B------:R-:W-:Y:S01]  /*0620*/  ISETP.GE.AND P0, PT, R3, UR6, PT ;  /* 0x0000000603007c0c */ /* 0x000fe2000bf06270 */
[----:B--2---:R-:W-:-:S04]  /*0630*/  FADD R2, R4, R7 ;  /* 0x0000000704027221 */ /* 0x004fc80000000000 */
[----:B---3--:R-:W-:-:S05]  /*0640*/  FADD R9, R2, R9 ;  /* 0x0000000902097221 */ /* 0x008fca0000000000 */
[----:B------:R0:W-:Y:S03]  /*0650*/  STG.E desc[UR4][R16.64], R9 ;  /* 0x0000000910007986 */ /* 0x0001e6000c101904 */
[----:B------:R-:W-:Y:S05]  /*0660*/  @!P0 BRA `(.L_x_3) ;  /* 0xfffffffc00588947 */ /* 0x000fea000383ffff */
[----:B------:R-:W-:Y:S05]  /*0670*/  EXIT ;  /* 0x000000000000794d */ /* 0x000fea0003800000 */
.L_x_4:
[----:B------:R-:W-:-:S00]  /*0680*/  BRA `(.L_x_4) ;  /* 0xfffffffc00fc7947 */ /* 0x000fc0000383ffff */
[----:B------:R-:W-:-:S00]  /*0690*/  NOP ;  /* 0x0000000000007918 */ /* 0x000fc00000000000 */
        /* <DEDUP_REMOVED lines=14> */
.L_x_5:


//--------------------- .nv.shared.reserved.0     --------------------------
	.section	.nv.shared.reserved.0,"aw",@nobits
	.weak		__nv_reservedSMEM_offset_0_alias
	.size		__nv_reservedSMEM_offset_0_alias, 0, 64
	.other		__nv_reservedSMEM_offset_0_alias,@"STO_CUDA_RESERVED_SHARED STV_DEFAULT"
__nv_reservedSMEM_offset_0_alias:
	.zero		0
	.zero		64


//--------------------- .nv.constant0._Z12add_parallelPfS_S_i --------------------------
	.section	.nv.constant0._Z12add_parallelPfS_S_i,"a",@progbits
	.sectionflags	@""
	.align	4
.nv.constant0._Z12add_parallelPfS_S_i:
	.zero		924


//--------------------- SYMBOLS --------------------------

	.type		.nv.reservedSmem.offset0,@object
	.size		.nv.reservedSmem.offset0,0x4
